//
// Generated by NVIDIA NVVM Compiler
//
// Compiler Build ID: CL-36424714
// Cuda compilation tools, release 13.0, V13.0.88
// Based on NVVM 20.0.0
//

.version 9.0
.target sm_100
.address_size 64

	// .globl	_Z10initLabelsPKbPii

.visible .entry _Z10initLabelsPKbPii(
	.param .u64 .ptr .align 1 _Z10initLabelsPKbPii_param_0,
	.param .u64 .ptr .align 1 _Z10initLabelsPKbPii_param_1,
	.param .u32 _Z10initLabelsPKbPii_param_2
)
{
	.reg .pred 	%p<3>;
	.reg .b16 	%rs<3>;
	.reg .b32 	%r<7>;
	.reg .b64 	%rd<9>;

	ld.param.u64 	%rd1, [_Z10initLabelsPKbPii_param_0];
	ld.param.u64 	%rd2, [_Z10initLabelsPKbPii_param_1];
	ld.param.u32 	%r2, [_Z10initLabelsPKbPii_param_2];
	mov.u32 	%r3, %ctaid.x;
	mov.u32 	%r4, %ntid.x;
	mov.u32 	%r5, %tid.x;
	mad.lo.s32 	%r1, %r3, %r4, %r5;
	setp.ge.s32 	%p1, %r1, %r2;
	@%p1 bra 	$L__BB0_2;
	cvta.to.global.u64 	%rd3, %rd1;
	cvta.to.global.u64 	%rd4, %rd2;
	cvt.s64.s32 	%rd5, %r1;
	add.s64 	%rd6, %rd3, %rd5;
	ld.global.nc.u8 	%rs1, [%rd6];
	cvt.u16.u8 	%rs2, %rs1;
	setp.eq.s16 	%p2, %rs2, 0;
	selp.b32 	%r6, %r1, -1, %p2;
	mul.wide.s32 	%rd7, %r1, 4;
	add.s64 	%rd8, %rd4, %rd7;
	st.global.u32 	[%rd8], %r6;
$L__BB0_2:
	ret;

}
	// .globl	_Z9hookBatchPKbPiS1_iiiii
.visible .entry _Z9hookBatchPKbPiS1_iiiii(
	.param .u64 .ptr .align 1 _Z9hookBatchPKbPiS1_iiiii_param_0,
	.param .u64 .ptr .align 1 _Z9hookBatchPKbPiS1_iiiii_param_1,
	.param .u64 .ptr .align 1 _Z9hookBatchPKbPiS1_iiiii_param_2,
	.param .u32 _Z9hookBatchPKbPiS1_iiiii_param_3,
	.param .u32 _Z9hookBatchPKbPiS1_iiiii_param_4,
	.param .u32 _Z9hookBatchPKbPiS1_iiiii_param_5,
	.param .u32 _Z9hookBatchPKbPiS1_iiiii_param_6,
	.param .u32 _Z9hookBatchPKbPiS1_iiiii_param_7
)
{
	.reg .pred 	%p<41>;
	.reg .b16 	%rs<15>;
	.reg .b32 	%r<66>;
	.reg .b64 	%rd<27>;

	ld.param.u64 	%rd6, [_Z9hookBatchPKbPiS1_iiiii_param_0];
	ld.param.u64 	%rd7, [_Z9hookBatchPKbPiS1_iiiii_param_1];
	ld.param.u64 	%rd5, [_Z9hookBatchPKbPiS1_iiiii_param_2];
	ld.param.u32 	%r23, [_Z9hookBatchPKbPiS1_iiiii_param_3];
	ld.param.u32 	%r24, [_Z9hookBatchPKbPiS1_iiiii_param_4];
	ld.param.u32 	%r25, [_Z9hookBatchPKbPiS1_iiiii_param_5];
	ld.param.u32 	%r26, [_Z9hookBatchPKbPiS1_iiiii_param_6];
	ld.param.u32 	%r27, [_Z9hookBatchPKbPiS1_iiiii_param_7];
	cvta.to.global.u64 	%rd1, %rd7;
	cvta.to.global.u64 	%rd2, %rd6;
	mov.u32 	%r28, %ctaid.x;
	mov.u32 	%r29, %ntid.x;
	mov.u32 	%r30, %tid.x;
	mad.lo.s32 	%r1, %r28, %r29, %r30;
	setp.ge.s32 	%p1, %r1, %r27;
	@%p1 bra 	$L__BB1_29;
	cvt.s64.s32 	%rd8, %r1;
	add.s64 	%rd3, %rd2, %rd8;
	ld.global.nc.u8 	%rs1, [%rd3];
	cvt.u16.u8 	%rs2, %rs1;
	setp.ne.s16 	%p2, %rs2, 0;
	@%p2 bra 	$L__BB1_29;
	rem.s32 	%r2, %r1, %r26;
	div.s32 	%r31, %r2, %r24;
	mul.lo.s32 	%r32, %r31, %r24;
	sub.s32 	%r3, %r2, %r32;
	rem.s32 	%r4, %r31, %r23;
	mul.lo.s32 	%r5, %r24, %r23;
	div.s32 	%r6, %r2, %r5;
	sub.s32 	%r7, %r1, %r2;
	mul.wide.s32 	%rd9, %r1, 4;
	add.s64 	%rd4, %rd1, %rd9;
	ld.global.u32 	%r8, [%rd4];
	setp.lt.s32 	%p3, %r3, 1;
	mov.u32 	%r61, %r8;
	@%p3 bra 	$L__BB1_6;
	setp.lt.s32 	%p4, %r2, 1;
	add.s32 	%r33, %r7, %r26;
	setp.gt.s32 	%p5, %r1, %r33;
	or.pred  	%p6, %p4, %p5;
	mov.u32 	%r61, %r8;
	@%p6 bra 	$L__BB1_6;
	ld.global.nc.u8 	%rs3, [%rd3+-1];
	cvt.u16.u8 	%rs4, %rs3;
	setp.ne.s16 	%p7, %rs4, 0;
	mov.u32 	%r61, %r8;
	@%p7 bra 	$L__BB1_6;
	ld.global.u32 	%r34, [%rd4+-4];
	min.s32 	%r35, %r8, %r34;
	setp.lt.s32 	%p8, %r34, 0;
	selp.b32 	%r61, %r8, %r35, %p8;
$L__BB1_6:
	add.s32 	%r36, %r24, -1;
	setp.ge.s32 	%p9, %r3, %r36;
	@%p9 bra 	$L__BB1_10;
	add.s32 	%r37, %r1, 1;
	setp.lt.s32 	%p10, %r37, %r7;
	add.s32 	%r38, %r7, %r26;
	setp.ge.s32 	%p11, %r37, %r38;
	or.pred  	%p12, %p10, %p11;
	@%p12 bra 	$L__BB1_10;
	ld.global.nc.u8 	%rs5, [%rd3+1];
	cvt.u16.u8 	%rs6, %rs5;
	setp.ne.s16 	%p13, %rs6, 0;
	@%p13 bra 	$L__BB1_10;
	ld.global.u32 	%r39, [%rd4+4];
	min.s32 	%r40, %r61, %r39;
	setp.lt.s32 	%p14, %r39, 0;
	selp.b32 	%r61, %r61, %r40, %p14;
$L__BB1_10:
	setp.lt.s32 	%p15, %r4, 1;
	@%p15 bra 	$L__BB1_14;
	sub.s32 	%r13, %r1, %r24;
	setp.lt.s32 	%p16, %r2, %r24;
	add.s32 	%r41, %r7, %r26;
	setp.ge.s32 	%p17, %r13, %r41;
	or.pred  	%p18, %p16, %p17;
	@%p18 bra 	$L__BB1_14;
	cvt.s64.s32 	%rd10, %r13;
	add.s64 	%rd11, %rd2, %rd10;
	ld.global.nc.u8 	%rs7, [%rd11];
	cvt.u16.u8 	%rs8, %rs7;
	setp.ne.s16 	%p19, %rs8, 0;
	@%p19 bra 	$L__BB1_14;
	mul.wide.s32 	%rd12, %r13, 4;
	add.s64 	%rd13, %rd1, %rd12;
	ld.global.u32 	%r42, [%rd13];
	min.s32 	%r43, %r61, %r42;
	setp.lt.s32 	%p20, %r42, 0;
	selp.b32 	%r61, %r61, %r43, %p20;
$L__BB1_14:
	add.s32 	%r44, %r23, -1;
	setp.ge.s32 	%p21, %r4, %r44;
	@%p21 bra 	$L__BB1_18;
	add.s32 	%r45, %r24, %r1;
	setp.lt.s32 	%p22, %r45, %r7;
	add.s32 	%r46, %r7, %r26;
	setp.ge.s32 	%p23, %r45, %r46;
	or.pred  	%p24, %p22, %p23;
	@%p24 bra 	$L__BB1_18;
	cvt.s64.s32 	%rd14, %r24;
	add.s64 	%rd15, %rd3, %rd14;
	ld.global.nc.u8 	%rs9, [%rd15];
	cvt.u16.u8 	%rs10, %rs9;
	setp.ne.s16 	%p25, %rs10, 0;
	@%p25 bra 	$L__BB1_18;
	mul.wide.s32 	%rd16, %r24, 4;
	add.s64 	%rd17, %rd4, %rd16;
	ld.global.u32 	%r47, [%rd17];
	min.s32 	%r48, %r61, %r47;
	setp.lt.s32 	%p26, %r47, 0;
	selp.b32 	%r61, %r61, %r48, %p26;
$L__BB1_18:
	setp.lt.s32 	%p27, %r6, 1;
	@%p27 bra 	$L__BB1_22;
	sub.s32 	%r18, %r1, %r5;
	setp.lt.s32 	%p28, %r2, %r5;
	add.s32 	%r49, %r7, %r26;
	setp.ge.s32 	%p29, %r18, %r49;
	or.pred  	%p30, %p28, %p29;
	@%p30 bra 	$L__BB1_22;
	cvt.s64.s32 	%rd18, %r18;
	add.s64 	%rd19, %rd2, %rd18;
	ld.global.nc.u8 	%rs11, [%rd19];
	cvt.u16.u8 	%rs12, %rs11;
	setp.ne.s16 	%p31, %rs12, 0;
	@%p31 bra 	$L__BB1_22;
	mul.wide.s32 	%rd20, %r18, 4;
	add.s64 	%rd21, %rd1, %rd20;
	ld.global.u32 	%r50, [%rd21];
	min.s32 	%r51, %r61, %r50;
	setp.lt.s32 	%p32, %r50, 0;
	selp.b32 	%r61, %r61, %r51, %p32;
$L__BB1_22:
	add.s32 	%r52, %r25, -1;
	setp.ge.s32 	%p33, %r6, %r52;
	@%p33 bra 	$L__BB1_26;
	add.s32 	%r53, %r5, %r1;
	setp.lt.s32 	%p34, %r53, %r7;
	add.s32 	%r54, %r7, %r26;
	setp.ge.s32 	%p35, %r53, %r54;
	or.pred  	%p36, %p34, %p35;
	@%p36 bra 	$L__BB1_26;
	cvt.s64.s32 	%rd22, %r5;
	add.s64 	%rd23, %rd3, %rd22;
	ld.global.nc.u8 	%rs13, [%rd23];
	cvt.u16.u8 	%rs14, %rs13;
	setp.ne.s16 	%p37, %rs14, 0;
	@%p37 bra 	$L__BB1_26;
	mul.wide.s32 	%rd24, %r5, 4;
	add.s64 	%rd25, %rd4, %rd24;
	ld.global.u32 	%r55, [%rd25];
	min.s32 	%r56, %r61, %r55;
	setp.lt.s32 	%p38, %r55, 0;
	selp.b32 	%r61, %r61, %r56, %p38;
$L__BB1_26:
	max.s32 	%r57, %r61, -1;
	setp.ge.s32 	%p39, %r57, %r8;
	@%p39 bra 	$L__BB1_29;
	atom.relaxed.global.cas.b32 	%r58, [%rd4], %r8, %r61;
	setp.ne.s32 	%p40, %r58, %r8;
	@%p40 bra 	$L__BB1_29;
	cvta.to.global.u64 	%rd26, %rd5;
	atom.global.exch.b32 	%r59, [%rd26], 1;
$L__BB1_29:
	ret;

}
	// .globl	_Z8compressPii
.visible .entry _Z8compressPii(
	.param .u64 .ptr .align 1 _Z8compressPii_param_0,
	.param .u32 _Z8compressPii_param_1
)
{
	.reg .pred 	%p<27>;
	.reg .b32 	%r<23>;
	.reg .b64 	%rd<9>;

	ld.param.u64 	%rd3, [_Z8compressPii_param_0];
	ld.param.u32 	%r12, [_Z8compressPii_param_1];
	cvta.to.global.u64 	%rd1, %rd3;
	mov.u32 	%r13, %ctaid.x;
	mov.u32 	%r14, %ntid.x;
	mov.u32 	%r15, %tid.x;
	mad.lo.s32 	%r22, %r13, %r14, %r15;
	setp.ge.s32 	%p3, %r22, %r12;
	@%p3 bra 	$L__BB2_10;
	mul.wide.s32 	%rd4, %r22, 4;
	add.s64 	%rd2, %rd1, %rd4;
	ld.global.u32 	%r20, [%rd2];
	setp.lt.s32 	%p4, %r20, 0;
	@%p4 bra 	$L__BB2_10;
	setp.eq.s32 	%p6, %r20, %r22;
	setp.ge.s32 	%p7, %r20, %r12;
	mov.pred 	%p26, 0;
	or.pred  	%p8, %p7, %p6;
	@%p8 bra 	$L__BB2_6;
	mov.b32 	%r18, 0;
$L__BB2_4:
	mov.u32 	%r3, %r18;
	mul.wide.u32 	%rd5, %r20, 4;
	add.s64 	%rd6, %rd1, %rd5;
	ld.global.u32 	%r5, [%rd6];
	add.s32 	%r18, %r3, 1;
	setp.ne.s32 	%p9, %r5, %r20;
	setp.gt.s32 	%p10, %r5, -1;
	and.pred  	%p11, %p9, %p10;
	setp.lt.s32 	%p12, %r5, %r12;
	and.pred  	%p13, %p12, %p11;
	setp.lt.u32 	%p14, %r3, 999;
	and.pred  	%p15, %p13, %p14;
	mov.u32 	%r20, %r5;
	@%p15 bra 	$L__BB2_4;
	setp.gt.u32 	%p26, %r3, 998;
	mov.u32 	%r20, %r5;
$L__BB2_6:
	@%p26 bra 	$L__BB2_11;
	setp.eq.s32 	%p16, %r22, %r20;
	setp.lt.s32 	%p17, %r22, 0;
	or.pred  	%p18, %p16, %p17;
	@%p18 bra 	$L__BB2_10;
	mov.b32 	%r21, 0;
$L__BB2_9:
	mul.wide.u32 	%rd7, %r22, 4;
	add.s64 	%rd8, %rd1, %rd7;
	ld.global.u32 	%r22, [%rd8];
	st.global.u32 	[%rd8], %r20;
	add.s32 	%r11, %r21, 1;
	setp.ne.s32 	%p19, %r22, %r20;
	setp.gt.s32 	%p20, %r22, -1;
	and.pred  	%p21, %p19, %p20;
	setp.lt.s32 	%p22, %r22, %r12;
	and.pred  	%p23, %p22, %p21;
	setp.lt.u32 	%p24, %r21, 999;
	and.pred  	%p25, %p23, %p24;
	mov.u32 	%r21, %r11;
	@%p25 bra 	$L__BB2_9;
$L__BB2_10:
	ret;
$L__BB2_11:
	st.global.u32 	[%rd2], %r22;
	bra.uni 	$L__BB2_10;

}


// ===== COMPILED SASS (sm_100) =====

	.target	sm_100

	.elftype	@"ET_EXEC"


//--------------------- .note.nv.tkinfo           --------------------------
	.section	.note.nv.tkinfo,"",@"SHT_NOTE"
	.sectionflags	@"SHF_NOTE_NV_TKINFO"
	.tkinfo
        /*0018*/ 	.word	0x00000002
        /*0030*/ 	.string	""
        /*0030*/ 	.string	"ptxas"
        /*0030*/ 	.string	"Cuda compilation tools, release 13.0, V13.0.88"
        /*0030*/ 	.string	"Build cuda_13.0.r13.0/compiler.36424714_0"
        /*0030*/ 	.string	"-arch sm_100 -m 64 "



//--------------------- .note.nv.cuinfo           --------------------------
	.section	.note.nv.cuinfo,"",@"SHT_NOTE"
	.sectionflags	@"SHF_NOTE_NV_CUINFO"
        /*0018*/ 	.short	0x0002
        /*001a*/ 	.short	0x0064
        /*001c*/ 	.short	0x0082
	.zero		2


//--------------------- .nv.info                  --------------------------
	.section	.nv.info,"",@"SHT_CUDA_INFO"
	.align	4


	//----- nvinfo : EIATTR_REGCOUNT
	.align		4
        /*0000*/ 	.byte	0x04, 0x2f
        /*0002*/ 	.short	(.L_1 - .L_0)
	.align		4
.L_0:
        /*0004*/ 	.word	index@(_Z10initLabelsPKbPii)
        /*0008*/ 	.word	0x0000000a


	//----- nvinfo : EIATTR_FRAME_SIZE
	.align		4
.L_1:
        /*000c*/ 	.byte	0x04, 0x11
        /*000e*/ 	.short	(.L_3 - .L_2)
	.align		4
.L_2:
        /*0010*/ 	.word	index@(_Z10initLabelsPKbPii)
        /*0014*/ 	.word	0x00000000


	//----- nvinfo : EIATTR_REGCOUNT
	.align		4
.L_3:
        /*0018*/ 	.byte	0x04, 0x2f
        /*001a*/ 	.short	(.L_5 - .L_4)
	.align		4
.L_4:
        /*001c*/ 	.word	index@(_Z9hookBatchPKbPiS1_iiiii)
        /*0020*/ 	.word	0x0000001a


	//----- nvinfo : EIATTR_FRAME_SIZE
	.align		4
.L_5:
        /*0024*/ 	.byte	0x04, 0x11
        /*0026*/ 	.short	(.L_7 - .L_6)
	.align		4
.L_6:
        /*0028*/ 	.word	index@(_Z9hookBatchPKbPiS1_iiiii)
        /*002c*/ 	.word	0x00000000


	//----- nvinfo : EIATTR_REGCOUNT
	.align		4
.L_7:
        /*0030*/ 	.byte	0x04, 0x2f
        /*0032*/ 	.short	(.L_9 - .L_8)
	.align		4
.L_8:
        /*0034*/ 	.word	index@(_Z8compressPii)
        /*0038*/ 	.word	0x0000000d


	//----- nvinfo : EIATTR_FRAME_SIZE
	.align		4
.L_9:
        /*003c*/ 	.byte	0x04, 0x11
        /*003e*/ 	.short	(.L_11 - .L_10)
	.align		4
.L_10:
        /*0040*/ 	.word	index@(_Z8compressPii)
        /*0044*/ 	.word	0x00000000


	//----- nvinfo : EIATTR_MIN_STACK_SIZE
	.align		4
.L_11:
        /*0048*/ 	.byte	0x04, 0x12
        /*004a*/ 	.short	(.L_13 - .L_12)
	.align		4
.L_12:
        /*004c*/ 	.word	index@(_Z8compressPii)
        /*0050*/ 	.word	0x00000000


	//----- nvinfo : EIATTR_MIN_STACK_SIZE
	.align		4
.L_13:
        /*0054*/ 	.byte	0x04, 0x12
        /*0056*/ 	.short	(.L_15 - .L_14)
	.align		4
.L_14:
        /*0058*/ 	.word	index@(_Z9hookBatchPKbPiS1_iiiii)
        /*005c*/ 	.word	0x00000000


	//----- nvinfo : EIATTR_MIN_STACK_SIZE
	.align		4
.L_15:
        /*0060*/ 	.byte	0x04, 0x12
        /*0062*/ 	.short	(.L_17 - .L_16)
	.align		4
.L_16:
        /*0064*/ 	.word	index@(_Z10initLabelsPKbPii)
        /*0068*/ 	.word	0x00000000
.L_17:


//--------------------- .nv.compat                --------------------------
	.section	.nv.compat,"",@"SHT_CUDA_COMPAT_INFO"
	.align	4
        /*0000*/ 	.byte	0x02, 0x09, 0x00, 0x00, 0x02, 0x02, 0x01, 0x00, 0x02, 0x05, 0x05, 0x00, 0x03, 0x07, 0x01, 0x01
        /*0010*/ 	.byte	0x02, 0x03, 0x00, 0x00, 0x02, 0x06, 0x01, 0x00, 0x04, 0x0b, 0x08, 0x00, 0x09, 0x00, 0x00, 0x00
        /*0020*/ 	.byte	0x00, 0x00, 0x00, 0x00


//--------------------- .nv.info._Z8compressPii   --------------------------
	.section	.nv.info._Z8compressPii,"",@"SHT_CUDA_INFO"
	.sectionflags	@""
	.align	4


	//----- nvinfo : EIATTR_CUDA_API_VERSION
	.align		4
        /*0000*/ 	.byte	0x04, 0x37
        /*0002*/ 	.short	(.L_19 - .L_18)
.L_18:
        /*0004*/ 	.word	0x00000082


	//----- nvinfo : EIATTR_KPARAM_INFO
	.align		4
.L_19:
        /*0008*/ 	.byte	0x04, 0x17
        /*000a*/ 	.short	(.L_21 - .L_20)
.L_20:
        /*000c*/ 	.word	0x00000000
        /*0010*/ 	.short	0x0001
        /*0012*/ 	.short	0x0008
        /*0014*/ 	.byte	0x00, 0xf0, 0x11, 0x00


	//----- nvinfo : EIATTR_KPARAM_INFO
	.align		4
.L_21:
        /*0018*/ 	.byte	0x04, 0x17
        /*001a*/ 	.short	(.L_23 - .L_22)
.L_22:
        /*001c*/ 	.word	0x00000000
        /*0020*/ 	.short	0x0000
        /*0022*/ 	.short	0x0000
        /*0024*/ 	.byte	0x00, 0xf5, 0x21, 0x00


	//----- nvinfo : EIATTR_SPARSE_MMA_MASK
	.align		4
.L_23:
        /*0028*/ 	.byte	0x03, 0x50
        /*002a*/ 	.short	0x0000


	//----- nvinfo : EIATTR_MAXREG_COUNT
	.align		4
        /*002c*/ 	.byte	0x03, 0x1b
        /*002e*/ 	.short	0x00ff


	//----- nvinfo : EIATTR_MERCURY_ISA_VERSION
	.align		4
        /*0030*/ 	.byte	0x03, 0x5f
        /*0032*/ 	.short	0x0101


	//----- nvinfo : EIATTR_VRC_CTA_INIT_COUNT
	.align		4
        /*0034*/ 	.byte	0x02, 0x4a
	.zero		1
	.zero		1


	//----- nvinfo : EIATTR_EXIT_INSTR_OFFSETS
	.align		4
        /*0038*/ 	.byte	0x04, 0x1c
        /*003a*/ 	.short	(.L_25 - .L_24)


	//   ....[0]....
.L_24:
        /*003c*/ 	.word	0x00000070


	//   ....[1]....
        /*0040*/ 	.word	0x000000d0


	//   ....[2]....
        /*0044*/ 	.word	0x00000280


	//   ....[3]....
        /*0048*/ 	.word	0x00000330


	//   ....[4]....
        /*004c*/ 	.word	0x00000350


	//----- nvinfo : EIATTR_CRS_STACK_SIZE
	.align		4
.L_25:
        /*0050*/ 	.byte	0x04, 0x1e
        /*0052*/ 	.short	(.L_27 - .L_26)
.L_26:
        /*0054*/ 	.word	0x00000000


	//----- nvinfo : EIATTR_CBANK_PARAM_SIZE
	.align		4
.L_27:
        /*0058*/ 	.byte	0x03, 0x19
        /*005a*/ 	.short	0x000c


	//----- nvinfo : EIATTR_PARAM_CBANK
	.align		4
        /*005c*/ 	.byte	0x04, 0x0a
        /*005e*/ 	.short	(.L_29 - .L_28)
	.align		4
.L_28:
        /*0060*/ 	.word	index@(.nv.constant0._Z8compressPii)
        /*0064*/ 	.short	0x0380
        /*0066*/ 	.short	0x000c


	//----- nvinfo : EIATTR_SW_WAR
	.align		4
.L_29:
        /*0068*/ 	.byte	0x04, 0x36
        /*006a*/ 	.short	(.L_31 - .L_30)
.L_30:
        /*006c*/ 	.word	0x00000008
.L_31:


//--------------------- .nv.info._Z9hookBatchPKbPiS1_iiiii --------------------------
	.section	.nv.info._Z9hookBatchPKbPiS1_iiiii,"",@"SHT_CUDA_INFO"
	.sectionflags	@""
	.align	4


	//----- nvinfo : EIATTR_CUDA_API_VERSION
	.align		4
        /*0000*/ 	.byte	0x04, 0x37
        /*0002*/ 	.short	(.L_33 - .L_32)
.L_32:
        /*0004*/ 	.word	0x00000082


	//----- nvinfo : EIATTR_KPARAM_INFO
	.align		4
.L_33:
        /*0008*/ 	.byte	0x04, 0x17
        /*000a*/ 	.short	(.L_35 - .L_34)
.L_34:
        /*000c*/ 	.word	0x00000000
        /*0010*/ 	.short	0x0007
        /*0012*/ 	.short	0x0028
        /*0014*/ 	.byte	0x00, 0xf0, 0x11, 0x00


	//----- nvinfo : EIATTR_KPARAM_INFO
	.align		4
.L_35:
        /*0018*/ 	.byte	0x04, 0x17
        /*001a*/ 	.short	(.L_37 - .L_36)
.L_36:
        /*001c*/ 	.word	0x00000000
        /*0020*/ 	.short	0x0006
        /*0022*/ 	.short	0x0024
        /*0024*/ 	.byte	0x00, 0xf0, 0x11, 0x00


	//----- nvinfo : EIATTR_KPARAM_INFO
	.align		4
.L_37:
        /*0028*/ 	.byte	0x04, 0x17
        /*002a*/ 	.short	(.L_39 - .L_38)
.L_38:
        /*002c*/ 	.word	0x00000000
        /*0030*/ 	.short	0x0005
        /*0032*/ 	.short	0x0020
        /*0034*/ 	.byte	0x00, 0xf0, 0x11, 0x00


	//----- nvinfo : EIATTR_KPARAM_INFO
	.align		4
.L_39:
        /*0038*/ 	.byte	0x04, 0x17
        /*003a*/ 	.short	(.L_41 - .L_40)
.L_40:
        /*003c*/ 	.word	0x00000000
        /*0040*/ 	.short	0x0004
        /*0042*/ 	.short	0x001c
        /*0044*/ 	.byte	0x00, 0xf0, 0x11, 0x00


	//----- nvinfo : EIATTR_KPARAM_INFO
	.align		4
.L_41:
        /*0048*/ 	.byte	0x04, 0x17
        /*004a*/ 	.short	(.L_43 - .L_42)
.L_42:
        /*004c*/ 	.word	0x00000000
        /*0050*/ 	.short	0x0003
        /*0052*/ 	.short	0x0018
        /*0054*/ 	.byte	0x00, 0xf0, 0x11, 0x00


	//----- nvinfo : EIATTR_KPARAM_INFO
	.align		4
.L_43:
        /*0058*/ 	.byte	0x04, 0x17
        /*005a*/ 	.short	(.L_45 - .L_44)
.L_44:
        /*005c*/ 	.word	0x00000000
        /*0060*/ 	.short	0x0002
        /*0062*/ 	.short	0x0010
        /*0064*/ 	.byte	0x00, 0xf5, 0x21, 0x00


	//----- nvinfo : EIATTR_KPARAM_INFO
	.align		4
.L_45:
        /*0068*/ 	.byte	0x04, 0x17
        /*006a*/ 	.short	(.L_47 - .L_46)
.L_46:
        /*006c*/ 	.word	0x00000000
        /*0070*/ 	.short	0x0001
        /*0072*/ 	.short	0x0008
        /*0074*/ 	.byte	0x00, 0xf5, 0x21, 0x00


	//----- nvinfo : EIATTR_KPARAM_INFO
	.align		4
.L_47:
        /*0078*/ 	.byte	0x04, 0x17
        /*007a*/ 	.short	(.L_49 - .L_48)
.L_48:
        /*007c*/ 	.word	0x00000000
        /*0080*/ 	.short	0x0000
        /*0082*/ 	.short	0x0000
        /*0084*/ 	.byte	0x00, 0xf5, 0x21, 0x00


	//----- nvinfo : EIATTR_SPARSE_MMA_MASK
	.align		4
.L_49:
        /*0088*/ 	.byte	0x03, 0x50
        /*008a*/ 	.short	0x0000


	//----- nvinfo : EIATTR_MAXREG_COUNT
	.align		4
        /*008c*/ 	.byte	0x03, 0x1b
        /*008e*/ 	.short	0x00ff


	//----- nvinfo : EIATTR_MERCURY_ISA_VERSION
	.align		4
        /*0090*/ 	.byte	0x03, 0x5f
        /*0092*/ 	.short	0x0101


	//----- nvinfo : EIATTR_VRC_CTA_INIT_COUNT
	.align		4
        /*0094*/ 	.byte	0x02, 0x4a
	.zero		1
	.zero		1


	//----- nvinfo : EIATTR_EXIT_INSTR_OFFSETS
	.align		4
        /*0098*/ 	.byte	0x04, 0x1c
        /*009a*/ 	.short	(.L_51 - .L_50)


	//   ....[0]....
.L_50:
        /*009c*/ 	.word	0x00000070


	//   ....[1]....
        /*00a0*/ 	.word	0x000000e0


	//   ....[2]....
        /*00a4*/ 	.word	0x00000dc0


	//   ....[3]....
        /*00a8*/ 	.word	0x00000df0


	//   ....[4]....
        /*00ac*/ 	.word	0x00000e30


	//----- nvinfo : EIATTR_CRS_STACK_SIZE
	.align		4
.L_51:
        /*00b0*/ 	.byte	0x04, 0x1e
        /*00b2*/ 	.short	(.L_53 - .L_52)
.L_52:
        /*00b4*/ 	.word	0x00000000


	//----- nvinfo : EIATTR_CBANK_PARAM_SIZE
	.align		4
.L_53:
        /*00b8*/ 	.byte	0x03, 0x19
        /*00ba*/ 	.short	0x002c


	//----- nvinfo : EIATTR_PARAM_CBANK
	.align		4
        /*00bc*/ 	.byte	0x04, 0x0a
        /*00be*/ 	.short	(.L_55 - .L_54)
	.align		4
.L_54:
        /*00c0*/ 	.word	index@(.nv.constant0._Z9hookBatchPKbPiS1_iiiii)
        /*00c4*/ 	.short	0x0380
        /*00c6*/ 	.short	0x002c


	//----- nvinfo : EIATTR_SW_WAR
	.align		4
.L_55:
        /*00c8*/ 	.byte	0x04, 0x36
        /*00ca*/ 	.short	(.L_57 - .L_56)
.L_56:
        /*00cc*/ 	.word	0x00000008
.L_57:


//--------------------- .nv.info._Z10initLabelsPKbPii --------------------------
	.section	.nv.info._Z10initLabelsPKbPii,"",@"SHT_CUDA_INFO"
	.sectionflags	@""
	.align	4


	//----- nvinfo : EIATTR_CUDA_API_VERSION
	.align		4
        /*0000*/ 	.byte	0x04, 0x37
        /*0002*/ 	.short	(.L_59 - .L_58)
.L_58:
        /*0004*/ 	.word	0x00000082


	//----- nvinfo : EIATTR_KPARAM_INFO
	.align		4
.L_59:
        /*0008*/ 	.byte	0x04, 0x17
        /*000a*/ 	.short	(.L_61 - .L_60)
.L_60:
        /*000c*/ 	.word	0x00000000
        /*0010*/ 	.short	0x0002
        /*0012*/ 	.short	0x0010
        /*0014*/ 	.byte	0x00, 0xf0, 0x11, 0x00


	//----- nvinfo : EIATTR_KPARAM_INFO
	.align		4
.L_61:
        /*0018*/ 	.byte	0x04, 0x17
        /*001a*/ 	.short	(.L_63 - .L_62)
.L_62:
        /*001c*/ 	.word	0x00000000
        /*0020*/ 	.short	0x0001
        /*0022*/ 	.short	0x0008
        /*0024*/ 	.byte	0x00, 0xf5, 0x21, 0x00


	//----- nvinfo : EIATTR_KPARAM_INFO
	.align		4
.L_63:
        /*0028*/ 	.byte	0x04, 0x17
        /*002a*/ 	.short	(.L_65 - .L_64)
.L_64:
        /*002c*/ 	.word	0x00000000
        /*0030*/ 	.short	0x0000
        /*0032*/ 	.short	0x0000
        /*0034*/ 	.byte	0x00, 0xf5, 0x21, 0x00


	//----- nvinfo : EIATTR_SPARSE_MMA_MASK
	.align		4
.L_65:
        /*0038*/ 	.byte	0x03, 0x50
        /*003a*/ 	.short	0x0000


	//----- nvinfo : EIATTR_MAXREG_COUNT
	.align		4
        /*003c*/ 	.byte	0x03, 0x1b
        /*003e*/ 	.short	0x00ff


	//----- nvinfo : EIATTR_MERCURY_ISA_VERSION
	.align		4
        /*0040*/ 	.byte	0x03, 0x5f
        /*0042*/ 	.short	0x0101


	//----- nvinfo : EIATTR_VRC_CTA_INIT_COUNT
	.align		4
        /*0044*/ 	.byte	0x02, 0x4a
	.zero		1
	.zero		1


	//----- nvinfo : EIATTR_EXIT_INSTR_OFFSETS
	.align		4
        /*0048*/ 	.byte	0x04, 0x1c
        /*004a*/ 	.short	(.L_67 - .L_66)


	//   ....[0]....
.L_66:
        /*004c*/ 	.word	0x00000070


	//   ....[1]....
        /*0050*/ 	.word	0x00000120


	//----- nvinfo : EIATTR_CBANK_PARAM_SIZE
	.align		4
.L_67:
        /*0054*/ 	.byte	0x03, 0x19
        /*0056*/ 	.short	0x0014


	//----- nvinfo : EIATTR_PARAM_CBANK
	.align		4
        /*0058*/ 	.byte	0x04, 0x0a
        /*005a*/ 	.short	(.L_69 - .L_68)
	.align		4
.L_68:
        /*005c*/ 	.word	index@(.nv.constant0._Z10initLabelsPKbPii)
        /*0060*/ 	.short	0x0380
        /*0062*/ 	.short	0x0014


	//----- nvinfo : EIATTR_SW_WAR
	.align		4
.L_69:
        /*0064*/ 	.byte	0x04, 0x36
        /*0066*/ 	.short	(.L_71 - .L_70)
.L_70:
        /*0068*/ 	.word	0x00000008
.L_71:


//--------------------- .nv.callgraph             --------------------------
	.section	.nv.callgraph,"",@"SHT_CUDA_CALLGRAPH"
	.align	4
	.sectionentsize	8
	.align		4
        /*0000*/ 	.word	0x00000000
	.align		4
        /*0004*/ 	.word	0xffffffff
	.align		4
        /*0008*/ 	.word	0x00000000
	.align		4
        /*000c*/ 	.word	0xfffffffe
	.align		4
        /*0010*/ 	.word	0x00000000
	.align		4
        /*0014*/ 	.word	0xfffffffd
	.align		4
        /*0018*/ 	.word	0x00000000
	.align		4
        /*001c*/ 	.word	0xfffffffc


//--------------------- .text._Z8compressPii      --------------------------
	.section	.text._Z8compressPii,"ax",@progbits
	.align	128
        .global         _Z8compressPii
        .type           _Z8compressPii,@function
        .size           _Z8compressPii,(.L_x_21 - _Z8compressPii)
        .other          _Z8compressPii,@"STO_CUDA_ENTRY STV_DEFAULT"
_Z8compressPii:
.text._Z8compressPii:
[----:B------:R-:W-:Y:S01]  /*0000*/  LDC R1, c[0x0][0x37c] ;  /* 0x0000df00ff017b82 */ /* 0x000fe20000000800 */
[----:B------:R-:W0:Y:S07]  /*0010*/  S2R R3, SR_TID.X ;  /* 0x0000000000037919 */ /* 0x000e2e0000002100 */
[----:B------:R-:W0:Y:S01]  /*0020*/  S2UR UR4, SR_CTAID.X ;  /* 0x00000000000479c3 */ /* 0x000e220000002500 */
[----:B------:R-:W1:Y:S07]  /*0030*/  LDCU UR6, c[0x0][0x388] ;  /* 0x00007100ff0677ac */ /* 0x000e6e0008000800 */
[----:B------:R-:W0:Y:S02]  /*0040*/  LDC R0, c[0x0][0x360] ;  /* 0x0000d800ff007b82 */ /* 0x000e240000000800 */
[----:B0-----:R-:W-:-:S05]  /*0050*/  IMAD R0, R0, UR4, R3 ;  /* 0x0000000400007c24 */ /* 0x001fca000f8e0203 */
[----:B-1----:R-:W-:-:S13]  /*0060*/  ISETP.GE.AND P0, PT, R0, UR6, PT ;  /* 0x0000000600007c0c */ /* 0x002fda000bf06270 */
[----:B------:R-:W-:Y:S05]  /*0070*/  @P0 EXIT ;  /* 0x000000000000094d */ /* 0x000fea0003800000 */
[----:B------:R-:W0:Y:S01]  /*0080*/  LDC.64 R4, c[0x0][0x380] ;  /* 0x0000e000ff047b82 */ /* 0x000e220000000a00 */
[----:B------:R-:W1:Y:S01]  /*0090*/  LDCU.64 UR4, c[0x0][0x358] ;  /* 0x00006b00ff0477ac */ /* 0x000e620008000a00 */
[----:B0-----:R-:W-:-:S05]  /*00a0*/  IMAD.WIDE R6, R0, 0x4, R4 ;  /* 0x0000000400067825 */ /* 0x001fca00078e0204 */
[----:B-1----:R-:W2:Y:S02]  /*00b0*/  LDG.E R2, desc[UR4][R6.64] ;  /* 0x0000000406027981 */ /* 0x002ea4000c1e1900 */
[----:B--2---:R-:W-:-:S13]  /*00c0*/  ISETP.GE.AND P0, PT, R2, RZ, PT ;  /* 0x000000ff0200720c */ /* 0x004fda0003f06270 */
[----:B------:R-:W-:Y:S05]  /*00d0*/  @!P0 EXIT ;  /* 0x000000000000894d */ /* 0x000fea0003800000 */
[----:B------:R-:W-:Y:S01]  /*00e0*/  IMAD.MOV.U32 R9, RZ, RZ, R2 ;  /* 0x000000ffff097224 */ /* 0x000fe200078e0002 */
[----:B------:R-:W-:Y:S01]  /*00f0*/  BSSY.RECONVERGENT B0, `(.L_x_0) ;  /* 0x0000015000007945 */ /* 0x000fe20003800200 */
[----:B------:R-:W-:-:S03]  /*0100*/  PLOP3.LUT P1, PT, PT, PT, PT, 0x8, 0x80 ;  /* 0x000000000080781c */ /* 0x000fc60003f2e170 */
[----:B------:R-:W-:-:S04]  /*0110*/  ISETP.NE.AND P0, PT, R9, R0, PT ;  /* 0x000000000900720c */ /* 0x000fc80003f05270 */
[----:B------:R-:W-:-:S13]  /*0120*/  ISETP.GE.OR P0, PT, R9, UR6, !P0 ;  /* 0x0000000609007c0c */ /* 0x000fda000c706670 */
[----:B------:R-:W-:Y:S05]  /*0130*/  @P0 BRA `(.L_x_1) ;  /* 0x0000000000400947 */ /* 0x000fea0003800000 */
[----:B------:R-:W-:Y:S01]  /*0140*/  BSSY.RECONVERGENT B1, `(.L_x_2) ;  /* 0x000000d000017945 */ /* 0x000fe20003800200 */
[----:B------:R-:W-:-:S07]  /*0150*/  IMAD.MOV.U32 R8, RZ, RZ, RZ ;  /* 0x000000ffff087224 */ /* 0x000fce00078e00ff */
.L_x_3:
[----:B------:R-:W-:-:S06]  /*0160*/  IMAD.WIDE.U32 R2, R9, 0x4, R4 ;  /* 0x0000000409027825 */ /* 0x000fcc00078e0004 */
[----:B------:R-:W2:Y:S01]  /*0170*/  LDG.E R2, desc[UR4][R2.64] ;  /* 0x0000000402027981 */ /* 0x000ea2000c1e1900 */
[----:B------:R-:W-:Y:S01]  /*0180*/  ISETP.LT.U32.AND P1, PT, R8, 0x3e7, PT ;  /* 0x000003e70800780c */ /* 0x000fe20003f21070 */
[----:B------:R-:W-:Y:S01]  /*0190*/  IMAD.MOV.U32 R10, RZ, RZ, R8 ;  /* 0x000000ffff0a7224 */ /* 0x000fe200078e0008 */
[----:B--2---:R-:W-:-:S04]  /*01a0*/  ISETP.GT.AND P0, PT, R2, -0x1, PT ;  /* 0xffffffff0200780c */ /* 0x004fc80003f04270 */
[----:B------:R-:W-:Y:S01]  /*01b0*/  ISETP.NE.AND P0, PT, R2, R9, P0 ;  /* 0x000000090200720c */ /* 0x000fe20000705270 */
[----:B------:R-:W-:-:S03]  /*01c0*/  VIADD R9, R8, 0x1 ;  /* 0x0000000108097836 */ /* 0x000fc60000000000 */
[----:B------:R-:W-:Y:S01]  /*01d0*/  ISETP.LT.AND P0, PT, R2, UR6, P0 ;  /* 0x0000000602007c0c */ /* 0x000fe20008701270 */
[----:B------:R-:W-:Y:S02]  /*01e0*/  IMAD.MOV.U32 R8, RZ, RZ, R9 ;  /* 0x000000ffff087224 */ /* 0x000fe400078e0009 */
[----:B------:R-:W-:-:S10]  /*01f0*/  IMAD.MOV.U32 R9, RZ, RZ, R2 ;  /* 0x000000ffff097224 */ /* 0x000fd400078e0002 */
[----:B------:R-:W-:Y:S05]  /*0200*/  @P0 BRA P1, `(.L_x_3) ;  /* 0xfffffffc00d40947 */ /* 0x000fea000083ffff */
[----:B------:R-:W-:Y:S05]  /*0210*/  BSYNC.RECONVERGENT B1 ;  /* 0x0000000000017941 */ /* 0x000fea0003800200 */
.L_x_2:
[----:B------:R-:W-:Y:S01]  /*0220*/  ISETP.GT.U32.AND P1, PT, R10, 0x3e6, PT ;  /* 0x000003e60a00780c */ /* 0x000fe20003f24070 */
[----:B------:R-:W-:-:S12]  /*0230*/  IMAD.MOV.U32 R9, RZ, RZ, R2 ;  /* 0x000000ffff097224 */ /* 0x000fd800078e0002 */
.L_x_1:
[----:B------:R-:W-:Y:S05]  /*0240*/  BSYNC.RECONVERGENT B0 ;  /* 0x0000000000007941 */ /* 0x000fea0003800200 */
.L_x_0:
[----:B------:R-:W-:Y:S05]  /*0250*/  @P1 BRA `(.L_x_4) ;  /* 0x0000000000381947 */ /* 0x000fea0003800000 */
[----:B------:R-:W-:-:S04]  /*0260*/  ISETP.GE.AND P0, PT, R0, RZ, PT ;  /* 0x000000ff0000720c */ /* 0x000fc80003f06270 */
[----:B------:R-:W-:-:S13]  /*0270*/  ISETP.EQ.OR P0, PT, R0, R9, !P0 ;  /* 0x000000090000720c */ /* 0x000fda0004702670 */
[----:B------:R-:W-:Y:S05]  /*0280*/  @P0 EXIT ;  /* 0x000000000000094d */ /* 0x000fea0003800000 */
[----:B------:R-:W-:-:S07]  /*0290*/  IMAD.MOV.U32 R6, RZ, RZ, RZ ;  /* 0x000000ffff067224 */ /* 0x000fce00078e00ff */
.L_x_5:
[----:B------:R-:W-:-:S05]  /*02a0*/  IMAD.WIDE.U32 R2, R0, 0x4, R4 ;  /* 0x0000000400027825 */ /* 0x000fca00078e0004 */
[----:B------:R-:W2:Y:S01]  /*02b0*/  LDG.E R0, desc[UR4][R2.64] ;  /* 0x0000000402007981 */ /* 0x000ea2000c1e1900 */
[C---:B------:R-:W-:Y:S01]  /*02c0*/  ISETP.LT.U32.AND P1, PT, R6.reuse, 0x3e7, PT ;  /* 0x000003e70600780c */ /* 0x040fe20003f21070 */
[----:B------:R-:W-:Y:S02]  /*02d0*/  VIADD R6, R6, 0x1 ;  /* 0x0000000106067836 */ /* 0x000fe40000000000 */
[----:B------:R0:W-:Y:S01]  /*02e0*/  STG.E desc[UR4][R2.64], R9 ;  /* 0x0000000902007986 */ /* 0x0001e2000c101904 */
[----:B--2---:R-:W-:-:S04]  /*02f0*/  ISETP.GT.AND P0, PT, R0, -0x1, PT ;  /* 0xffffffff0000780c */ /* 0x004fc80003f04270 */
[----:B------:R-:W-:-:S04]  /*0300*/  ISETP.NE.AND P0, PT, R0, R9, P0 ;  /* 0x000000090000720c */ /* 0x000fc80000705270 */
[----:B------:R-:W-:-:S13]  /*0310*/  ISETP.LT.AND P0, PT, R0, UR6, P0 ;  /* 0x0000000600007c0c */ /* 0x000fda0008701270 */
[----:B0-----:R-:W-:Y:S05]  /*0320*/  @P0 BRA P1, `(.L_x_5) ;  /* 0xfffffffc00dc0947 */ /* 0x001fea000083ffff */
[----:B------:R-:W-:Y:S05]  /*0330*/  EXIT ;  /* 0x000000000000794d */ /* 0x000fea0003800000 */
.L_x_4:
[----:B------:R-:W-:Y:S01]  /*0340*/  STG.E desc[UR4][R6.64], R0 ;  /* 0x0000000006007986 */ /* 0x000fe2000c101904 */
[----:B------:R-:W-:Y:S05]  /*0350*/  EXIT ;  /* 0x000000000000794d */ /* 0x000fea0003800000 */
.L_x_6:
[----:B------:R-:W-:-:S00]  /*0360*/  BRA `(.L_x_6) ;  /* 0xfffffffc00fc7947 */ /* 0x000fc0000383ffff */
[----:B------:R-:W-:-:S00]  /*0370*/  NOP ;  /* 0x0000000000007918 */ /* 0x000fc00000000000 */
        /* <DEDUP_REMOVED lines=8> */
.L_x_21:


//--------------------- .text._Z9hookBatchPKbPiS1_iiiii --------------------------
	.section	.text._Z9hookBatchPKbPiS1_iiiii,"ax",@progbits
	.align	128
        .global         _Z9hookBatchPKbPiS1_iiiii
        .type           _Z9hookBatchPKbPiS1_iiiii,@function
        .size           _Z9hookBatchPKbPiS1_iiiii,(.L_x_22 - _Z9hookBatchPKbPiS1_iiiii)
        .other          _Z9hookBatchPKbPiS1_iiiii,@"STO_CUDA_ENTRY STV_DEFAULT"
_Z9hookBatchPKbPiS1_iiiii:
.text._Z9hookBatchPKbPiS1_iiiii:
        /* <DEDUP_REMOVED lines=8> */
[----:B------:R-:W0:Y:S01]  /*0080*/  LDCU.64 UR4, c[0x0][0x380] ;  /* 0x00007000ff0477ac */ /* 0x000e220008000a00 */
[----:B------:R-:W1:Y:S01]  /*0090*/  LDCU.64 UR6, c[0x0][0x358] ;  /* 0x00006b00ff0677ac */ /* 0x000e620008000a00 */
[----:B0-----:R-:W-:-:S04]  /*00a0*/  IADD3 R2, P0, PT, R15, UR4, RZ ;  /* 0x000000040f027c10 */ /* 0x001fc8000ff1e0ff */
[----:B------:R-:W-:-:S05]  /*00b0*/  LEA.HI.X.SX32 R3, R15, UR5, 0x1, P0 ;  /* 0x000000050f037c11 */ /* 0x000fca00080f0eff */
[----:B-1----:R-:W2:Y:S02]  /*00c0*/  LDG.E.U8.CONSTANT R0, desc[UR6][R2.64] ;  /* 0x0000000602007981 */ /* 0x002ea4000c1e9100 */
[----:B--2---:R-:W-:-:S13]  /*00d0*/  ISETP.NE.AND P0, PT, R0, RZ, PT ;  /* 0x000000ff0000720c */ /* 0x004fda0003f05270 */
[----:B------:R-:W-:Y:S05]  /*00e0*/  @P0 EXIT ;  /* 0x000000000000094d */ /* 0x000fea0003800000 */
[----:B------:R-:W0:Y:S08]  /*00f0*/  LDC.64 R4, c[0x0][0x388] ;  /* 0x0000e200ff047b82 */ /* 0x000e300000000a00 */
[----:B------:R-:W1:Y:S08]  /*0100*/  LDC R16, c[0x0][0x3a4] ;  /* 0x0000e900ff107b82 */ /* 0x000e700000000800 */
[----:B------:R-:W2:Y:S01]  /*0110*/  LDC R17, c[0x0][0x39c] ;  /* 0x0000e700ff117b82 */ /* 0x000ea20000000800 */
[----:B0-----:R-:W-:-:S05]  /*0120*/  IMAD.WIDE R6, R15, 0x4, R4 ;  /* 0x000000040f067825 */ /* 0x001fca00078e0204 */
[----:B------:R-:W3:Y:S01]  /*0130*/  LDG.E R8, desc[UR6][R6.64] ;  /* 0x0000000606087981 */ /* 0x000ee2000c1e1900 */
[----:B------:R-:W-:Y:S01]  /*0140*/  IABS R14, R15 ;  /* 0x0000000f000e7213 */ /* 0x000fe20000000000 */
[----:B------:R-:W-:Y:S01]  /*0150*/  BSSY.RECONVERGENT B0, `(.L_x_7) ;  /* 0x0000070000007945 */ /* 0x000fe20003800200 */
[----:B-1----:R-:W-:Y:S02]  /*0160*/  IABS R10, R16 ;  /* 0x00000010000a7213 */ /* 0x002fe40000000000 */
[----:B------:R-:W-:Y:S02]  /*0170*/  ISETP.GE.AND P2, PT, R15, RZ, PT ;  /* 0x000000ff0f00720c */ /* 0x000fe40003f46270 */
[----:B------:R-:W0:Y:S01]  /*0180*/  I2F.RP R0, R10 ;  /* 0x0000000a00007306 */ /* 0x000e220000209400 */
[----:B--2---:R-:W-:-:S07]  /*0190*/  IABS R11, R17 ;  /* 0x00000011000b7213 */ /* 0x004fce0000000000 */
[----:B0-----:R-:W0:Y:S02]  /*01a0*/  MUFU.RCP R0, R0 ;  /* 0x0000000000007308 */ /* 0x001e240000001000 */
[----:B0-----:R-:W-:Y:S02]  /*01b0*/  VIADD R12, R0, 0xffffffe ;  /* 0x0ffffffe000c7836 */ /* 0x001fe40000000000 */
[----:B------:R-:W0:Y:S04]  /*01c0*/  LDC R0, c[0x0][0x398] ;  /* 0x0000e600ff007b82 */ /* 0x000e280000000800 */
[----:B------:R1:W2:Y:S02]  /*01d0*/  F2I.FTZ.U32.TRUNC.NTZ R13, R12 ;  /* 0x0000000c000d7305 */ /* 0x0002a4000021f000 */
[----:B-1----:R-:W-:-:S02]  /*01e0*/  IMAD.MOV.U32 R12, RZ, RZ, RZ ;  /* 0x000000ffff0c7224 */ /* 0x002fc400078e00ff */
[----:B--2---:R-:W-:-:S04]  /*01f0*/  IMAD.MOV R9, RZ, RZ, -R13 ;  /* 0x000000ffff097224 */ /* 0x004fc800078e0a0d */
[----:B------:R-:W-:Y:S01]  /*0200*/  IMAD R9, R9, R10, RZ ;  /* 0x0000000a09097224 */ /* 0x000fe200078e02ff */
[----:B0-----:R-:W-:-:S03]  /*0210*/  IABS R18, R0 ;  /* 0x0000000000127213 */ /* 0x001fc60000000000 */
[----:B------:R-:W-:Y:S01]  /*0220*/  IMAD.HI.U32 R13, R13, R9, R12 ;  /* 0x000000090d0d7227 */ /* 0x000fe200078e000c */
[----:B------:R-:W0:Y:S03]  /*0230*/  I2F.RP R21, R18 ;  /* 0x0000001200157306 */ /* 0x000e260000209400 */
[----:B------:R-:W-:Y:S02]  /*0240*/  IMAD.MOV.U32 R9, RZ, RZ, R11 ;  /* 0x000000ffff097224 */ /* 0x000fe400078e000b */
[----:B------:R-:W-:-:S04]  /*0250*/  IMAD.HI.U32 R13, R13, R14, RZ ;  /* 0x0000000e0d0d7227 */ /* 0x000fc800078e00ff */
[----:B------:R-:W-:Y:S01]  /*0260*/  IMAD.MOV R13, RZ, RZ, -R13 ;  /* 0x000000ffff0d7224 */ /* 0x000fe200078e0a0d */
[----:B------:R-:W1:Y:S01]  /*0270*/  I2F.RP R12, R9 ;  /* 0x00000009000c7306 */ /* 0x000e620000209400 */
[----:B------:R-:W-:Y:S02]  /*0280*/  IMAD R19, R17, R0, RZ ;  /* 0x0000000011137224 */ /* 0x000fe400078e02ff */
[----:B------:R-:W-:-:S03]  /*0290*/  IMAD R14, R10, R13, R14 ;  /* 0x0000000d0a0e7224 */ /* 0x000fc600078e020e */
[----:B------:R-:W-:Y:S02]  /*02a0*/  IABS R20, R19 ;  /* 0x0000001300147213 */ /* 0x000fe40000000000 */
[----:B------:R-:W-:Y:S01]  /*02b0*/  ISETP.GT.U32.AND P0, PT, R10, R14, PT ;  /* 0x0000000e0a00720c */ /* 0x000fe20003f04070 */
[----:B0-----:R-:W-:Y:S01]  /*02c0*/  MUFU.RCP R21, R21 ;  /* 0x0000001500157308 */ /* 0x001fe20000001000 */
[----:B------:R-:W-:-:S07]  /*02d0*/  ISETP.NE.AND P4, PT, R19, RZ, PT ;  /* 0x000000ff1300720c */ /* 0x000fce0003f85270 */
[----:B-1----:R-:W0:Y:S04]  /*02e0*/  MUFU.RCP R12, R12 ;  /* 0x0000000c000c7308 */ /* 0x002e280000001000 */
[----:B------:R-:W-:Y:S01]  /*02f0*/  @!P0 IMAD.IADD R14, R14, 0x1, -R10 ;  /* 0x000000010e0e8824 */ /* 0x000fe200078e0a0a */
[----:B------:R-:W-:-:S03]  /*0300*/  ISETP.NE.AND P0, PT, R16, RZ, PT ;  /* 0x000000ff1000720c */ /* 0x000fc60003f05270 */
[----:B------:R-:W1:Y:S01]  /*0310*/  I2F.RP R23, R20 ;  /* 0x0000001400177306 */ /* 0x000e620000209400 */
[----:B------:R-:W-:Y:S01]  /*0320*/  ISETP.GT.U32.AND P1, PT, R10, R14, PT ;  /* 0x0000000e0a00720c */ /* 0x000fe20003f24070 */
[----:B0-----:R-:W-:-:S12]  /*0330*/  VIADD R11, R12, 0xffffffe ;  /* 0x0ffffffe0c0b7836 */ /* 0x001fd80000000000 */
[----:B------:R-:W-:Y:S01]  /*0340*/  @!P1 IMAD.IADD R14, R14, 0x1, -R10 ;  /* 0x000000010e0e9824 */ /* 0x000fe200078e0a0a */
[----:B------:R-:W0:Y:S03]  /*0350*/  F2I.FTZ.U32.TRUNC.NTZ R11, R11 ;  /* 0x0000000b000b7305 */ /* 0x000e26000021f000 */
[----:B------:R-:W-:Y:S01]  /*0360*/  @!P2 IMAD.MOV R14, RZ, RZ, -R14 ;  /* 0x000000ffff0ea224 */ /* 0x000fe200078e0a0e */
[----:B------:R-:W-:-:S04]  /*0370*/  @!P0 LOP3.LUT R14, RZ, R16, RZ, 0x33, !PT ;  /* 0x00000010ff0e8212 */ /* 0x000fc800078e33ff */
[----:B------:R-:W-:Y:S01]  /*0380*/  IABS R22, R14 ;  /* 0x0000000e00167213 */ /* 0x000fe20000000000 */
[----:B-1----:R-:W1:Y:S01]  /*0390*/  MUFU.RCP R23, R23 ;  /* 0x0000001700177308 */ /* 0x002e620000001000 */
[----:B0-----:R-:W-:-:S04]  /*03a0*/  IMAD.MOV R10, RZ, RZ, -R11 ;  /* 0x000000ffff0a7224 */ /* 0x001fc800078e0a0b */
[----:B------:R-:W-:Y:S02]  /*03b0*/  IMAD R13, R10, R9, RZ ;  /* 0x000000090a0d7224 */ /* 0x000fe400078e02ff */
[----:B------:R-:W-:-:S04]  /*03c0*/  IMAD.MOV.U32 R10, RZ, RZ, RZ ;  /* 0x000000ffff0a7224 */ /* 0x000fc800078e00ff */
[----:B------:R-:W-:-:S04]  /*03d0*/  IMAD.HI.U32 R11, R11, R13, R10 ;  /* 0x0000000d0b0b7227 */ /* 0x000fc800078e000a */
[----:B-1----:R-:W-:Y:S02]  /*03e0*/  VIADD R13, R23, 0xffffffe ;  /* 0x0ffffffe170d7836 */ /* 0x002fe40000000000 */
[----:B------:R-:W-:-:S04]  /*03f0*/  IMAD.HI.U32 R10, R11, R22, RZ ;  /* 0x000000160b0a7227 */ /* 0x000fc800078e00ff */
[----:B------:R-:W-:Y:S01]  /*0400*/  IMAD.MOV R12, RZ, RZ, -R10 ;  /* 0x000000ffff0c7224 */ /* 0x000fe200078e0a0a */
[----:B------:R-:W0:Y:S01]  /*0410*/  F2I.FTZ.U32.TRUNC.NTZ R13, R13 ;  /* 0x0000000d000d7305 */ /* 0x000e22000021f000 */
[----:B------:R-:W-:Y:S02]  /*0420*/  VIADD R11, R21, 0xffffffe ;  /* 0x0ffffffe150b7836 */ /* 0x000fe40000000000 */
[----:B------:R-:W-:-:S05]  /*0430*/  IMAD R12, R9, R12, R22 ;  /* 0x0000000c090c7224 */ /* 0x000fca00078e0216 */
[----:B------:R-:W-:Y:S01]  /*0440*/  ISETP.GT.U32.AND P1, PT, R9, R12, PT ;  /* 0x0000000c0900720c */ /* 0x000fe20003f24070 */
[----:B------:R-:W1:Y:S01]  /*0450*/  F2I.FTZ.U32.TRUNC.NTZ R11, R11 ;  /* 0x0000000b000b7305 */ /* 0x000e62000021f000 */
[----:B0-----:R-:W-:-:S11]  /*0460*/  IMAD.MOV R23, RZ, RZ, -R13 ;  /* 0x000000ffff177224 */ /* 0x001fd600078e0a0d */
[----:B------:R-:W-:Y:S02]  /*0470*/  @!P1 IMAD.IADD R12, R12, 0x1, -R9 ;  /* 0x000000010c0c9824 */ /* 0x000fe400078e0a09 */
[----:B------:R-:W-:Y:S01]  /*0480*/  @!P1 VIADD R10, R10, 0x1 ;  /* 0x000000010a0a9836 */ /* 0x000fe20000000000 */
[----:B------:R-:W-:Y:S01]  /*0490*/  ISETP.NE.AND P1, PT, R17, RZ, PT ;  /* 0x000000ff1100720c */ /* 0x000fe20003f25270 */
[----:B-1----:R-:W-:Y:S01]  /*04a0*/  IMAD.MOV R21, RZ, RZ, -R11 ;  /* 0x000000ffff157224 */ /* 0x002fe200078e0a0b */
[----:B------:R-:W-:Y:S01]  /*04b0*/  ISETP.GE.U32.AND P0, PT, R12, R9, PT ;  /* 0x000000090c00720c */ /* 0x000fe20003f06070 */
[----:B------:R-:W-:Y:S01]  /*04c0*/  IMAD.MOV.U32 R12, RZ, RZ, RZ ;  /* 0x000000ffff0c7224 */ /* 0x000fe200078e00ff */
[----:B------:R-:W-:Y:S01]  /*04d0*/  LOP3.LUT R9, R14, R17, RZ, 0x3c, !PT ;  /* 0x000000110e097212 */ /* 0x000fe200078e3cff */
[----:B------:R-:W-:-:S03]  /*04e0*/  IMAD R21, R21, R18, RZ ;  /* 0x0000001215157224 */ /* 0x000fc600078e02ff */
[----:B------:R-:W-:-:S07]  /*04f0*/  ISETP.GE.AND P2, PT, R9, RZ, PT ;  /* 0x000000ff0900720c */ /* 0x000fce0003f46270 */
[----:B------:R-:W-:-:S04]  /*0500*/  @P0 VIADD R10, R10, 0x1 ;  /* 0x000000010a0a0836 */ /* 0x000fc80000000000 */
[----:B------:R-:W-:Y:S02]  /*0510*/  IMAD.MOV.U32 R9, RZ, RZ, R10 ;  /* 0x000000ffff097224 */ /* 0x000fe400078e000a */
[----:B------:R-:W-:Y:S02]  /*0520*/  IMAD.MOV.U32 R10, RZ, RZ, RZ ;  /* 0x000000ffff0a7224 */ /* 0x000fe400078e00ff */
[----:B------:R-:W-:Y:S01]  /*0530*/  @!P2 IMAD.MOV R9, RZ, RZ, -R9 ;  /* 0x000000ffff09a224 */ /* 0x000fe200078e0a09 */
[----:B------:R-:W-:Y:S01]  /*0540*/  @!P1 LOP3.LUT R9, RZ, R17, RZ, 0x33, !PT ;  /* 0x00000011ff099212 */ /* 0x000fe200078e33ff */
[----:B------:R-:W-:-:S03]  /*0550*/  IMAD.HI.U32 R10, R11, R21, R10 ;  /* 0x000000150b0a7227 */ /* 0x000fc600078e000a */
[----:B------:R-:W-:Y:S01]  /*0560*/  IABS R21, R9 ;  /* 0x0000000900157213 */ /* 0x000fe20000000000 */
[----:B------:R-:W-:Y:S01]  /*0570*/  IMAD R11, R23, R20, RZ ;  /* 0x00000014170b7224 */ /* 0x000fe200078e02ff */
[----:B------:R-:W-:Y:S01]  /*0580*/  ISETP.GE.AND P5, PT, R9, RZ, PT ;  /* 0x000000ff0900720c */ /* 0x000fe20003fa6270 */
[----:B------:R-:W-:Y:S02]  /*0590*/  IMAD.MOV R9, RZ, RZ, -R9 ;  /* 0x000000ffff097224 */ /* 0x000fe400078e0a09 */
[----:B------:R-:W-:Y:S01]  /*05a0*/  IMAD.HI.U32 R13, R13, R11, R12 ;  /* 0x0000000b0d0d7227 */ /* 0x000fe200078e000c */
[----:B------:R-:W-:-:S03]  /*05b0*/  IABS R12, R19 ;  /* 0x00000013000c7213 */ /* 0x000fc60000000000 */
[----:B------:R-:W-:Y:S02]  /*05c0*/  IMAD.MOV.U32 R11, RZ, RZ, R21 ;  /* 0x000000ffff0b7224 */ /* 0x000fe400078e0015 */
[----:B------:R-:W-:Y:S02]  /*05d0*/  IMAD.MOV R21, RZ, RZ, -R12 ;  /* 0x000000ffff157224 */ /* 0x000fe400078e0a0c */
[----:B------:R-:W-:-:S04]  /*05e0*/  IMAD.HI.U32 R10, R10, R11, RZ ;  /* 0x0000000b0a0a7227 */ /* 0x000fc800078e00ff */
[----:B------:R-:W-:-:S04]  /*05f0*/  IMAD.HI.U32 R13, R13, R22, RZ ;  /* 0x000000160d0d7227 */ /* 0x000fc800078e00ff */
[----:B------:R-:W-:Y:S02]  /*0600*/  IMAD.MOV R10, RZ, RZ, -R10 ;  /* 0x000000ffff0a7224 */ /* 0x000fe400078e0a0a */
[----:B------:R-:W-:Y:S02]  /*0610*/  IMAD R21, R13, R21, R22 ;  /* 0x000000150d157224 */ /* 0x000fe400078e0216 */
[----:B------:R-:W-:Y:S01]  /*0620*/  IMAD R11, R18, R10, R11 ;  /* 0x0000000a120b7224 */ /* 0x000fe200078e020b */
[----:B------:R-:W-:Y:S02]  /*0630*/  LOP3.LUT R10, R14, R19, RZ, 0x3c, !PT ;  /* 0x000000130e0a7212 */ /* 0x000fe400078e3cff */
[----:B------:R-:W-:Y:S02]  /*0640*/  ISETP.GT.U32.AND P3, PT, R20, R21, PT ;  /* 0x000000151400720c */ /* 0x000fe40003f64070 */
[----:B------:R-:W-:Y:S02]  /*0650*/  ISETP.GT.U32.AND P0, PT, R18, R11, PT ;  /* 0x0000000b1200720c */ /* 0x000fe40003f04070 */
[----:B------:R-:W-:-:S09]  /*0660*/  ISETP.GE.AND P2, PT, R10, RZ, PT ;  /* 0x000000ff0a00720c */ /* 0x000fd20003f46270 */
[----:B------:R-:W-:Y:S02]  /*0670*/  @!P3 IMAD.IADD R21, R21, 0x1, -R20 ;  /* 0x000000011515b824 */ /* 0x000fe400078e0a14 */
[----:B------:R-:W-:Y:S02]  /*0680*/  @!P0 IMAD.IADD R11, R11, 0x1, -R18 ;  /* 0x000000010b0b8824 */ /* 0x000fe400078e0a12 */
[----:B------:R-:W-:Y:S01]  /*0690*/  @!P3 VIADD R13, R13, 0x1 ;  /* 0x000000010d0db836 */ /* 0x000fe20000000000 */
[----:B------:R-:W-:Y:S01]  /*06a0*/  ISETP.GE.U32.AND P0, PT, R21, R20, PT ;  /* 0x000000141500720c */ /* 0x000fe20003f06070 */
[----:B------:R-:W-:Y:S01]  /*06b0*/  IMAD R21, R17, R9, R14 ;  /* 0x0000000911157224 */ /* 0x000fe200078e020e */
[----:B------:R-:W-:Y:S02]  /*06c0*/  ISETP.GT.U32.AND P1, PT, R18, R11, PT ;  /* 0x0000000b1200720c */ /* 0x000fe40003f24070 */
[----:B------:R-:W-:-:S09]  /*06d0*/  ISETP.NE.AND P3, PT, R0, RZ, PT ;  /* 0x000000ff0000720c */ /* 0x000fd20003f65270 */
[----:B------:R-:W-:Y:S01]  /*06e0*/  @P0 VIADD R13, R13, 0x1 ;  /* 0x000000010d0d0836 */ /* 0x000fe20000000000 */
[----:B------:R-:W-:Y:S01]  /*06f0*/  ISETP.GE.AND P0, PT, R21, 0x1, PT ;  /* 0x000000011500780c */ /* 0x000fe20003f06270 */
[----:B------:R-:W-:Y:S02]  /*0700*/  @!P1 IMAD.IADD R11, R11, 0x1, -R18 ;  /* 0x000000010b0b9824 */ /* 0x000fe400078e0a12 */
[----:B------:R-:W-:Y:S02]  /*0710*/  IMAD.MOV.U32 R10, RZ, RZ, R13 ;  /* 0x000000ffff0a7224 */ /* 0x000fe400078e000d */
[----:B------:R-:W-:Y:S02]  /*0720*/  IMAD.MOV.U32 R18, RZ, RZ, R11 ;  /* 0x000000ffff127224 */ /* 0x000fe400078e000b */
[----:B------:R-:W-:Y:S01]  /*0730*/  @!P2 IMAD.MOV R10, RZ, RZ, -R10 ;  /* 0x000000ffff0aa224 */ /* 0x000fe200078e0a0a */
[----:B------:R-:W-:Y:S01]  /*0740*/  @!P4 LOP3.LUT R10, RZ, R19, RZ, 0x33, !PT ;  /* 0x00000013ff0ac212 */ /* 0x000fe200078e33ff */
[----:B------:R-:W-:Y:S01]  /*0750*/  @!P5 IMAD.MOV R18, RZ, RZ, -R18 ;  /* 0x000000ffff12d224 */ /* 0x000fe200078e0a12 */
[----:B------:R-:W-:Y:S01]  /*0760*/  @!P3 LOP3.LUT R18, RZ, R0, RZ, 0x33, !PT ;  /* 0x00000000ff12b212 */ /* 0x000fe200078e33ff */
[----:B------:R-:W-:-:S02]  /*0770*/  IMAD.IADD R11, R15, 0x1, -R14 ;  /* 0x000000010f0b7824 */ /* 0x000fc400078e0a0e */
[----:B---3--:R-:W-:Y:S01]  /*0780*/  IMAD.MOV.U32 R9, RZ, RZ, R8 ;  /* 0x000000ffff097224 */ /* 0x008fe200078e0008 */
[----:B------:R-:W-:Y:S06]  /*0790*/  @!P0 BRA `(.L_x_8) ;  /* 0x00000000002c8947 */ /* 0x000fec0003800000 */
[----:B------:R-:W-:-:S05]  /*07a0*/  IMAD.IADD R12, R11, 0x1, R16 ;  /* 0x000000010b0c7824 */ /* 0x000fca00078e0210 */
[----:B------:R-:W-:-:S04]  /*07b0*/  ISETP.GT.AND P0, PT, R15, R12, PT ;  /* 0x0000000c0f00720c */ /* 0x000fc80003f04270 */
[----:B------:R-:W-:-:S13]  /*07c0*/  ISETP.LT.OR P0, PT, R14, 0x1, P0 ;  /* 0x000000010e00780c */ /* 0x000fda0000701670 */
[----:B------:R-:W-:Y:S05]  /*07d0*/  @P0 BRA `(.L_x_8) ;  /* 0x00000000001c0947 */ /* 0x000fea0003800000 */
[----:B------:R-:W2:Y:S02]  /*07e0*/  LDG.E.U8.CONSTANT R12, desc[UR6][R2.64+-0x1] ;  /* 0xffffff06020c7981 */ /* 0x000ea4000c1e9100 */
[----:B--2---:R-:W-:-:S13]  /*07f0*/  ISETP.NE.AND P0, PT, R12, RZ, PT ;  /* 0x000000ff0c00720c */ /* 0x004fda0003f05270 */
[----:B------:R-:W-:Y:S05]  /*0800*/  @P0 BRA `(.L_x_8) ;  /* 0x0000000000100947 */ /* 0x000fea0003800000 */
[----:B------:R-:W2:Y:S02]  /*0810*/  LDG.E R9, desc[UR6][R6.64+-0x4] ;  /* 0xfffffc0606097981 */ /* 0x000ea4000c1e1900 */
[----:B--2---:R-:W-:Y:S02]  /*0820*/  ISETP.GE.AND P0, PT, R9, RZ, PT ;  /* 0x000000ff0900720c */ /* 0x004fe40003f06270 */
[----:B------:R-:W-:-:S04]  /*0830*/  VIMNMX R9, PT, PT, R8, R9, PT ;  /* 0x0000000908097248 */ /* 0x000fc80003fe0100 */
[----:B------:R-:W-:-:S07]  /*0840*/  SEL R9, R8, R9, !P0 ;  /* 0x0000000908097207 */ /* 0x000fce0004000000 */
.L_x_8:
[----:B------:R-:W-:Y:S05]  /*0850*/  BSYNC.RECONVERGENT B0 ;  /* 0x0000000000007941 */ /* 0x000fea0003800200 */
.L_x_7:
[----:B------:R-:W-:Y:S01]  /*0860*/  IMAD.IADD R16, R11, 0x1, R16 ;  /* 0x000000010b107824 */ /* 0x000fe200078e0210 */
[----:B------:R-:W-:Y:S01]  /*0870*/  BSSY.RECONVERGENT B0, `(.L_x_9) ;  /* 0x000000e000007945 */ /* 0x000fe20003800200 */
[----:B------:R-:W-:Y:S01]  /*0880*/  VIADD R13, R15, 0x1 ;  /* 0x000000010f0d7836 */ /* 0x000fe20000000000 */
[----:B------:R-:W-:Y:S01]  /*0890*/  ISETP.GE.AND P1, PT, R18, 0x1, PT ;  /* 0x000000011200780c */ /* 0x000fe20003f26270 */
[----:B------:R-:W-:-:S03]  /*08a0*/  VIADD R12, R17, 0xffffffff ;  /* 0xffffffff110c7836 */ /* 0x000fc60000000000 */
[----:B------:R-:W-:-:S04]  /*08b0*/  ISETP.GE.AND P0, PT, R13, R16, PT ;  /* 0x000000100d00720c */ /* 0x000fc80003f06270 */
[----:B------:R-:W-:-:S04]  /*08c0*/  ISETP.LT.OR P0, PT, R13, R11, P0 ;  /* 0x0000000b0d00720c */ /* 0x000fc80000701670 */
[----:B------:R-:W-:-:S13]  /*08d0*/  ISETP.GE.OR P0, PT, R21, R12, P0 ;  /* 0x0000000c1500720c */ /* 0x000fda0000706670 */
[----:B------:R-:W-:Y:S05]  /*08e0*/  @P0 BRA `(.L_x_10) ;  /* 0x0000000000180947 */ /* 0x000fea0003800000 */
[----:B------:R-:W2:Y:S02]  /*08f0*/  LDG.E.U8.CONSTANT R12, desc[UR6][R2.64+0x1] ;  /* 0x00000106020c7981 */ /* 0x000ea4000c1e9100 */
[----:B--2---:R-:W-:-:S13]  /*0900*/  ISETP.NE.AND P0, PT, R12, RZ, PT ;  /* 0x000000ff0c00720c */ /* 0x004fda0003f05270 */
[----:B------:R-:W-:Y:S05]  /*0910*/  @P0 BRA `(.L_x_10) ;  /* 0x00000000000c0947 */ /* 0x000fea0003800000 */
[----:B------:R-:W2:Y:S02]  /*0920*/  LDG.E R12, desc[UR6][R6.64+0x4] ;  /* 0x00000406060c7981 */ /* 0x000ea4000c1e1900 */
[----:B--2---:R-:W-:-:S13]  /*0930*/  ISETP.GE.AND P0, PT, R12, RZ, PT ;  /* 0x000000ff0c00720c */ /* 0x004fda0003f06270 */
[----:B------:R-:W-:-:S07]  /*0940*/  @P0 VIMNMX R9, PT, PT, R9, R12, PT ;  /* 0x0000000c09090248 */ /* 0x000fce0003fe0100 */
.L_x_10:
[----:B------:R-:W-:Y:S05]  /*0950*/  BSYNC.RECONVERGENT B0 ;  /* 0x0000000000007941 */ /* 0x000fea0003800200 */
.L_x_9:
[----:B------:R-:W-:Y:S04]  /*0960*/  BSSY.RECONVERGENT B0, `(.L_x_11) ;  /* 0x000000f000007945 */ /* 0x000fe80003800200 */
[----:B------:R-:W-:Y:S05]  /*0970*/  @!P1 BRA `(.L_x_12) ;  /* 0x0000000000349947 */ /* 0x000fea0003800000 */
[----:B------:R-:W-:-:S05]  /*0980*/  IMAD.IADD R21, R15, 0x1, -R17 ;  /* 0x000000010f157824 */ /* 0x000fca00078e0a11 */
[----:B------:R-:W-:-:S04]  /*0990*/  ISETP.GE.AND P0, PT, R21, R16, PT ;  /* 0x000000101500720c */ /* 0x000fc80003f06270 */
[----:B------:R-:W-:-:S13]  /*09a0*/  ISETP.LT.OR P0, PT, R14, R17, P0 ;  /* 0x000000110e00720c */ /* 0x000fda0000701670 */
[----:B------:R-:W-:Y:S05]  /*09b0*/  @P0 BRA `(.L_x_12) ;  /* 0x0000000000240947 */ /* 0x000fea0003800000 */
[----:B------:R-:W-:-:S04]  /*09c0*/  IADD3 R12, P0, PT, R21, UR4, RZ ;  /* 0x00000004150c7c10 */ /* 0x000fc8000ff1e0ff */
[----:B------:R-:W-:-:S05]  /*09d0*/  LEA.HI.X.SX32 R13, R21, UR5, 0x1, P0 ;  /* 0x00000005150d7c11 */ /* 0x000fca00080f0eff */
[----:B------:R-:W2:Y:S02]  /*09e0*/  LDG.E.U8.CONSTANT R12, desc[UR6][R12.64] ;  /* 0x000000060c0c7981 */ /* 0x000ea4000c1e9100 */
[----:B--2---:R-:W-:-:S13]  /*09f0*/  ISETP.NE.AND P0, PT, R12, RZ, PT ;  /* 0x000000ff0c00720c */ /* 0x004fda0003f05270 */
[----:B------:R-:W-:Y:S05]  /*0a00*/  @P0 BRA `(.L_x_12) ;  /* 0x0000000000100947 */ /* 0x000fea0003800000 */
[----:B------:R-:W-:-:S06]  /*0a10*/  IMAD.WIDE R12, R21, 0x4, R4 ;  /* 0x00000004150c7825 */ /* 0x000fcc00078e0204 */
[----:B------:R-:W2:Y:S02]  /*0a20*/  LDG.E R12, desc[UR6][R12.64] ;  /* 0x000000060c0c7981 */ /* 0x000ea4000c1e1900 */
[----:B--2---:R-:W-:-:S13]  /*0a30*/  ISETP.GE.AND P0, PT, R12, RZ, PT ;  /* 0x000000ff0c00720c */ /* 0x004fda0003f06270 */
[----:B------:R-:W-:-:S07]  /*0a40*/  @P0 VIMNMX R9, PT, PT, R9, R12, PT ;  /* 0x0000000c09090248 */ /* 0x000fce0003fe0100 */
.L_x_12:
[----:B------:R-:W-:Y:S05]  /*0a50*/  BSYNC.RECONVERGENT B0 ;  /* 0x0000000000007941 */ /* 0x000fea0003800200 */
.L_x_11:
[----:B------:R-:W-:Y:S01]  /*0a60*/  IMAD.IADD R12, R15, 0x1, R17 ;  /* 0x000000010f0c7824 */ /* 0x000fe200078e0211 */
[----:B------:R-:W-:Y:S01]  /*0a70*/  BSSY.RECONVERGENT B0, `(.L_x_13) ;  /* 0x0000010000007945 */ /* 0x000fe20003800200 */
[----:B------:R-:W-:Y:S01]  /*0a80*/  VIADD R13, R0, 0xffffffff ;  /* 0xffffffff000d7836 */ /* 0x000fe20000000000 */
[----:B------:R-:W-:Y:S02]  /*0a90*/  ISETP.GE.AND P1, PT, R10, 0x1, PT ;  /* 0x000000010a00780c */ /* 0x000fe40003f26270 */
[----:B------:R-:W-:-:S04]  /*0aa0*/  ISETP.GE.AND P0, PT, R12, R16, PT ;  /* 0x000000100c00720c */ /* 0x000fc80003f06270 */
[----:B------:R-:W-:-:S04]  /*0ab0*/  ISETP.LT.OR P0, PT, R12, R11, P0 ;  /* 0x0000000b0c00720c */ /* 0x000fc80000701670 */
[----:B------:R-:W-:-:S13]  /*0ac0*/  ISETP.GE.OR P0, PT, R18, R13, P0 ;  /* 0x0000000d1200720c */ /* 0x000fda0000706670 */
[----:B------:R-:W-:Y:S05]  /*0ad0*/  @P0 BRA `(.L_x_14) ;  /* 0x0000000000240947 */ /* 0x000fea0003800000 */
[----:B------:R-:W-:-:S04]  /*0ae0*/  IADD3 R12, P0, PT, R2, R17, RZ ;  /* 0x00000011020c7210 */ /* 0x000fc80007f1e0ff */
[----:B------:R-:W-:-:S05]  /*0af0*/  LEA.HI.X.SX32 R13, R17, R3, 0x1, P0 ;  /* 0x00000003110d7211 */ /* 0x000fca00000f0eff */
[----:B------:R-:W2:Y:S02]  /*0b00*/  LDG.E.U8.CONSTANT R12, desc[UR6][R12.64] ;  /* 0x000000060c0c7981 */ /* 0x000ea4000c1e9100 */
[----:B--2---:R-:W-:-:S13]  /*0b10*/  ISETP.NE.AND P0, PT, R12, RZ, PT ;  /* 0x000000ff0c00720c */ /* 0x004fda0003f05270 */
[----:B------:R-:W-:Y:S05]  /*0b20*/  @P0 BRA `(.L_x_14) ;  /* 0x0000000000100947 */ /* 0x000fea0003800000 */
[----:B------:R-:W-:-:S06]  /*0b30*/  IMAD.WIDE R12, R17, 0x4, R6 ;  /* 0x00000004110c7825 */ /* 0x000fcc00078e0206 */
[----:B------:R-:W2:Y:S02]  /*0b40*/  LDG.E R12, desc[UR6][R12.64] ;  /* 0x000000060c0c7981 */ /* 0x000ea4000c1e1900 */
[----:B--2---:R-:W-:-:S13]  /*0b50*/  ISETP.GE.AND P0, PT, R12, RZ, PT ;  /* 0x000000ff0c00720c */ /* 0x004fda0003f06270 */
[----:B------:R-:W-:-:S07]  /*0b60*/  @P0 VIMNMX R9, PT, PT, R9, R12, PT ;  /* 0x0000000c09090248 */ /* 0x000fce0003fe0100 */
.L_x_14:
[----:B------:R-:W-:Y:S05]  /*0b70*/  BSYNC.RECONVERGENT B0 ;  /* 0x0000000000007941 */ /* 0x000fea0003800200 */
.L_x_13:
        /* <DEDUP_REMOVED lines=15> */
.L_x_16:
[----:B------:R-:W-:Y:S05]  /*0c70*/  BSYNC.RECONVERGENT B0 ;  /* 0x0000000000007941 */ /* 0x000fea0003800200 */
.L_x_15:
[----:B------:R-:W0:Y:S01]  /*0c80*/  LDCU UR4, c[0x0][0x3a0] ;  /* 0x00007400ff0477ac */ /* 0x000e220008000800 */
[----:B------:R-:W-:Y:S01]  /*0c90*/  IMAD.IADD R15, R15, 0x1, R19 ;  /* 0x000000010f0f7824 */ /* 0x000fe200078e0213 */
[----:B------:R-:W-:Y:S04]  /*0ca0*/  BSSY.RECONVERGENT B0, `(.L_x_17) ;  /* 0x000000f000007945 */ /* 0x000fe80003800200 */
[----:B------:R-:W-:-:S04]  /*0cb0*/  ISETP.GE.AND P0, PT, R15, R16, PT ;  /* 0x000000100f00720c */ /* 0x000fc80003f06270 */
[----:B------:R-:W-:Y:S01]  /*0cc0*/  ISETP.LT.OR P0, PT, R15, R11, P0 ;  /* 0x0000000b0f00720c */ /* 0x000fe20000701670 */
[----:B0-----:R-:W-:-:S06]  /*0cd0*/  UIADD3 UR4, UPT, UPT, UR4, -0x1, URZ ;  /* 0xffffffff04047890 */ /* 0x001fcc000fffe0ff */
[----:B------:R-:W-:-:S13]  /*0ce0*/  ISETP.GE.OR P0, PT, R10, UR4, P0 ;  /* 0x000000040a007c0c */ /* 0x000fda0008706670 */
        /* <DEDUP_REMOVED lines=10> */
.L_x_18:
[----:B------:R-:W-:Y:S05]  /*0d90*/  BSYNC.RECONVERGENT B0 ;  /* 0x0000000000007941 */ /* 0x000fea0003800200 */
.L_x_17:
[----:B------:R-:W-:-:S04]  /*0da0*/  VIMNMX R3, PT, PT, R9, -0x1, !PT ;  /* 0xffffffff09037848 */ /* 0x000fc80007fe0100 */
[----:B------:R-:W-:-:S13]  /*0db0*/  ISETP.GE.AND P0, PT, R3, R8, PT ;  /* 0x000000080300720c */ /* 0x000fda0003f06270 */
[----:B------:R-:W-:Y:S05]  /*0dc0*/  @P0 EXIT ;  /* 0x000000000000094d */ /* 0x000fea0003800000 */
[----:B------:R-:W2:Y:S02]  /*0dd0*/  ATOMG.E.CAS.STRONG.GPU PT, R7, [R6], R8, R9 ;  /* 0x00000008060773a9 */ /* 0x000ea400001ee109 */
[----:B--2---:R-:W-:-:S13]  /*0de0*/  ISETP.NE.AND P0, PT, R7, R8, PT ;  /* 0x000000080700720c */ /* 0x004fda0003f05270 */
[----:B------:R-:W-:Y:S05]  /*0df0*/  @P0 EXIT ;  /* 0x000000000000094d */ /* 0x000fea0003800000 */
[----:B------:R-:W0:Y:S01]  /*0e00*/  LDC.64 R2, c[0x0][0x390] ;  /* 0x0000e400ff027b82 */ /* 0x000e220000000a00 */
[----:B------:R-:W-:-:S05]  /*0e10*/  IMAD.MOV.U32 R5, RZ, RZ, 0x1 ;  /* 0x00000001ff057424 */ /* 0x000fca00078e00ff */
[----:B0-----:R-:W-:Y:S01]  /*0e20*/  ATOMG.E.EXCH.STRONG.GPU PT, RZ, desc[UR6][R2.64], R5 ;  /* 0x8000000502ff79a8 */ /* 0x001fe2000c1ef106 */
[----:B------:R-:W-:Y:S05]  /*0e30*/  EXIT ;  /* 0x000000000000794d */ /* 0x000fea0003800000 */
.L_x_19:
        /* <DEDUP_REMOVED lines=12> */
.L_x_22:


//--------------------- .text._Z10initLabelsPKbPii --------------------------
	.section	.text._Z10initLabelsPKbPii,"ax",@progbits
	.align	128
        .global         _Z10initLabelsPKbPii
        .type           _Z10initLabelsPKbPii,@function
        .size           _Z10initLabelsPKbPii,(.L_x_23 - _Z10initLabelsPKbPii)
        .other          _Z10initLabelsPKbPii,@"STO_CUDA_ENTRY STV_DEFAULT"
_Z10initLabelsPKbPii:
.text._Z10initLabelsPKbPii:
        /* <DEDUP_REMOVED lines=9> */
[----:B------:R-:W1:Y:S01]  /*0090*/  LDC.64 R2, c[0x0][0x388] ;  /* 0x0000e200ff027b82 */ /* 0x000e620000000a00 */
[----:B------:R-:W2:Y:S01]  /*00a0*/  LDCU.64 UR4, c[0x0][0x358] ;  /* 0x00006b00ff0477ac */ /* 0x000ea20008000a00 */
[----:B0-----:R-:W-:-:S04]  /*00b0*/  IADD3 R4, P0, PT, R7, UR6, RZ ;  /* 0x0000000607047c10 */ /* 0x001fc8000ff1e0ff */
[----:B------:R-:W-:-:S05]  /*00c0*/  LEA.HI.X.SX32 R5, R7, UR7, 0x1, P0 ;  /* 0x0000000707057c11 */ /* 0x000fca00080f0eff */
[----:B--2---:R-:W2:Y:S01]  /*00d0*/  LDG.E.U8.CONSTANT R4, desc[UR4][R4.64] ;  /* 0x0000000404047981 */ /* 0x004ea2000c1e9100 */
[----:B-1----:R-:W-:Y:S01]  /*00e0*/  IMAD.WIDE R2, R7, 0x4, R2 ;  /* 0x0000000407027825 */ /* 0x002fe200078e0202 */
[----:B--2---:R-:W-:-:S04]  /*00f0*/  ISETP.NE.AND P0, PT, R4, RZ, PT ;  /* 0x000000ff0400720c */ /* 0x004fc80003f05270 */
[----:B------:R-:W-:-:S05]  /*0100*/  SEL R7, R7, 0xffffffff, !P0 ;  /* 0xffffffff07077807 */ /* 0x000fca0004000000 */
[----:B------:R-:W-:Y:S01]  /*0110*/  STG.E desc[UR4][R2.64], R7 ;  /* 0x0000000702007986 */ /* 0x000fe2000c101904 */
[----:B------:R-:W-:Y:S05]  /*0120*/  EXIT ;  /* 0x000000000000794d */ /* 0x000fea0003800000 */
.L_x_20:
        /* <DEDUP_REMOVED lines=13> */
.L_x_23:


//--------------------- .nv.shared.reserved.0     --------------------------
	.section	.nv.shared.reserved.0,"aw",@nobits
	.weak		__nv_reservedSMEM_offset_0_alias
	.size		__nv_reservedSMEM_offset_0_alias, 0, 64
	.other		__nv_reservedSMEM_offset_0_alias,@"STO_CUDA_RESERVED_SHARED STV_DEFAULT"
__nv_reservedSMEM_offset_0_alias:
	.zero		0
	.zero		64


//--------------------- .nv.constant0._Z8compressPii --------------------------
	.section	.nv.constant0._Z8compressPii,"a",@progbits
	.sectionflags	@""
	.align	4
.nv.constant0._Z8compressPii:
	.zero		908


//--------------------- .nv.constant0._Z9hookBatchPKbPiS1_iiiii --------------------------
	.section	.nv.constant0._Z9hookBatchPKbPiS1_iiiii,"a",@progbits
	.sectionflags	@""
	.align	4
.nv.constant0._Z9hookBatchPKbPiS1_iiiii:
	.zero		940


//--------------------- .nv.constant0._Z10initLabelsPKbPii --------------------------
	.section	.nv.constant0._Z10initLabelsPKbPii,"a",@progbits
	.sectionflags	@""
	.align	4
.nv.constant0._Z10initLabelsPKbPii:
	.zero		916


//--------------------- SYMBOLS --------------------------

	.type		.nv.reservedSmem.offset0,@object
	.size		.nv.reservedSmem.offset0,0x4
